//
// Generated by NVIDIA NVVM Compiler
//
// Compiler Build ID: CL-36424714
// Cuda compilation tools, release 13.0, V13.0.88
// Based on NVVM 20.0.0
//

.version 9.0
.target sm_100
.address_size 64

	// .globl	_Z10fma_kernelPfiff

.visible .entry _Z10fma_kernelPfiff(
	.param .u64 .ptr .align 1 _Z10fma_kernelPfiff_param_0,
	.param .u32 _Z10fma_kernelPfiff_param_1,
	.param .f32 _Z10fma_kernelPfiff_param_2,
	.param .f32 _Z10fma_kernelPfiff_param_3
)
{
	.reg .pred 	%p<2>;
	.reg .b32 	%r<144>;
	.reg .b32 	%f<35>;
	.reg .b64 	%rd<35>;

	ld.param.u64 	%rd2, [_Z10fma_kernelPfiff_param_0];
	ld.param.u32 	%r52, [_Z10fma_kernelPfiff_param_1];
	ld.param.f32 	%f1, [_Z10fma_kernelPfiff_param_2];
	ld.param.f32 	%f2, [_Z10fma_kernelPfiff_param_3];
	cvta.to.global.u64 	%rd1, %rd2;
	mov.u32 	%r54, %ctaid.x;
	mov.u32 	%r55, %ntid.x;
	mov.u32 	%r56, %tid.x;
	mad.lo.s32 	%r57, %r54, %r55, %r56;
	mul.lo.s32 	%r58, %r57, 7919;
	mul.hi.u32 	%r59, %r58, 4198405;
	sub.s32 	%r60, %r58, %r59;
	shr.u32 	%r61, %r60, 1;
	add.s32 	%r62, %r61, %r59;
	shr.u32 	%r63, %r62, 9;
	mul.lo.s32 	%r64, %r63, 1023;
	sub.s32 	%r65, %r58, %r64;
	shl.b32 	%r66, %r65, 4;
	mul.lo.s32 	%r127, %r57, 12345;
	mul.lo.s32 	%r67, %r57, 20264;
	sub.s32 	%r142, %r67, %r64;
	add.s32 	%r3, %r66, 16;
	mul.lo.s32 	%r68, %r57, 28183;
	mul.lo.s32 	%r69, %r63, 2046;
	sub.s32 	%r141, %r68, %r69;
	mul.lo.s32 	%r70, %r57, 36102;
	mul.lo.s32 	%r71, %r63, 3069;
	sub.s32 	%r140, %r70, %r71;
	mul.lo.s32 	%r72, %r57, 44021;
	mul.lo.s32 	%r73, %r63, 4092;
	sub.s32 	%r139, %r72, %r73;
	mul.lo.s32 	%r74, %r57, 51940;
	mul.lo.s32 	%r75, %r63, 5115;
	sub.s32 	%r138, %r74, %r75;
	mul.lo.s32 	%r76, %r57, 59859;
	mul.lo.s32 	%r77, %r63, 6138;
	sub.s32 	%r137, %r76, %r77;
	mul.lo.s32 	%r78, %r57, 67778;
	mul.lo.s32 	%r79, %r63, 7161;
	sub.s32 	%r136, %r78, %r79;
	mul.lo.s32 	%r80, %r57, 75697;
	mul.lo.s32 	%r81, %r63, 8184;
	sub.s32 	%r135, %r80, %r81;
	mul.lo.s32 	%r82, %r57, 83616;
	mul.lo.s32 	%r83, %r63, 9207;
	sub.s32 	%r134, %r82, %r83;
	mul.lo.s32 	%r84, %r57, 91535;
	mul.lo.s32 	%r85, %r63, 10230;
	sub.s32 	%r133, %r84, %r85;
	mul.lo.s32 	%r86, %r57, 99454;
	mul.lo.s32 	%r87, %r63, 11253;
	sub.s32 	%r132, %r86, %r87;
	mul.lo.s32 	%r88, %r57, 107373;
	mul.lo.s32 	%r89, %r63, 12276;
	sub.s32 	%r131, %r88, %r89;
	mul.lo.s32 	%r90, %r57, 115292;
	mul.lo.s32 	%r91, %r63, 13299;
	sub.s32 	%r130, %r90, %r91;
	mul.lo.s32 	%r92, %r57, 123211;
	mul.lo.s32 	%r93, %r63, 14322;
	sub.s32 	%r129, %r92, %r93;
	mul.lo.s32 	%r94, %r57, 131130;
	mul.lo.s32 	%r95, %r63, 15345;
	sub.s32 	%r128, %r94, %r95;
	mov.b32 	%r143, 0;
$L__BB0_1:
	rem.u32 	%r96, %r127, %r52;
	mul.wide.u32 	%rd3, %r96, 4;
	add.s64 	%rd4, %rd1, %rd3;
	ld.global.f32 	%f3, [%rd4];
	fma.rn.f32 	%f4, %f3, %f1, %f2;
	st.global.f32 	[%rd4], %f4;
	add.s32 	%r97, %r142, 1;
	rem.u32 	%r98, %r97, %r52;
	mul.wide.u32 	%rd5, %r98, 4;
	add.s64 	%rd6, %rd1, %rd5;
	ld.global.f32 	%f5, [%rd6];
	fma.rn.f32 	%f6, %f5, %f1, %f2;
	st.global.f32 	[%rd6], %f6;
	add.s32 	%r99, %r141, 2;
	rem.u32 	%r100, %r99, %r52;
	mul.wide.u32 	%rd7, %r100, 4;
	add.s64 	%rd8, %rd1, %rd7;
	ld.global.f32 	%f7, [%rd8];
	fma.rn.f32 	%f8, %f7, %f1, %f2;
	st.global.f32 	[%rd8], %f8;
	add.s32 	%r101, %r140, 3;
	rem.u32 	%r102, %r101, %r52;
	mul.wide.u32 	%rd9, %r102, 4;
	add.s64 	%rd10, %rd1, %rd9;
	ld.global.f32 	%f9, [%rd10];
	fma.rn.f32 	%f10, %f9, %f1, %f2;
	st.global.f32 	[%rd10], %f10;
	add.s32 	%r103, %r139, 4;
	rem.u32 	%r104, %r103, %r52;
	mul.wide.u32 	%rd11, %r104, 4;
	add.s64 	%rd12, %rd1, %rd11;
	ld.global.f32 	%f11, [%rd12];
	fma.rn.f32 	%f12, %f11, %f1, %f2;
	st.global.f32 	[%rd12], %f12;
	add.s32 	%r105, %r138, 5;
	rem.u32 	%r106, %r105, %r52;
	mul.wide.u32 	%rd13, %r106, 4;
	add.s64 	%rd14, %rd1, %rd13;
	ld.global.f32 	%f13, [%rd14];
	fma.rn.f32 	%f14, %f13, %f1, %f2;
	st.global.f32 	[%rd14], %f14;
	add.s32 	%r107, %r137, 6;
	rem.u32 	%r108, %r107, %r52;
	mul.wide.u32 	%rd15, %r108, 4;
	add.s64 	%rd16, %rd1, %rd15;
	ld.global.f32 	%f15, [%rd16];
	fma.rn.f32 	%f16, %f15, %f1, %f2;
	st.global.f32 	[%rd16], %f16;
	add.s32 	%r109, %r136, 7;
	rem.u32 	%r110, %r109, %r52;
	mul.wide.u32 	%rd17, %r110, 4;
	add.s64 	%rd18, %rd1, %rd17;
	ld.global.f32 	%f17, [%rd18];
	fma.rn.f32 	%f18, %f17, %f1, %f2;
	st.global.f32 	[%rd18], %f18;
	add.s32 	%r111, %r135, 8;
	rem.u32 	%r112, %r111, %r52;
	mul.wide.u32 	%rd19, %r112, 4;
	add.s64 	%rd20, %rd1, %rd19;
	ld.global.f32 	%f19, [%rd20];
	fma.rn.f32 	%f20, %f19, %f1, %f2;
	st.global.f32 	[%rd20], %f20;
	add.s32 	%r113, %r134, 9;
	rem.u32 	%r114, %r113, %r52;
	mul.wide.u32 	%rd21, %r114, 4;
	add.s64 	%rd22, %rd1, %rd21;
	ld.global.f32 	%f21, [%rd22];
	fma.rn.f32 	%f22, %f21, %f1, %f2;
	st.global.f32 	[%rd22], %f22;
	add.s32 	%r115, %r133, 10;
	rem.u32 	%r116, %r115, %r52;
	mul.wide.u32 	%rd23, %r116, 4;
	add.s64 	%rd24, %rd1, %rd23;
	ld.global.f32 	%f23, [%rd24];
	fma.rn.f32 	%f24, %f23, %f1, %f2;
	st.global.f32 	[%rd24], %f24;
	add.s32 	%r117, %r132, 11;
	rem.u32 	%r118, %r117, %r52;
	mul.wide.u32 	%rd25, %r118, 4;
	add.s64 	%rd26, %rd1, %rd25;
	ld.global.f32 	%f25, [%rd26];
	fma.rn.f32 	%f26, %f25, %f1, %f2;
	st.global.f32 	[%rd26], %f26;
	add.s32 	%r119, %r131, 12;
	rem.u32 	%r120, %r119, %r52;
	mul.wide.u32 	%rd27, %r120, 4;
	add.s64 	%rd28, %rd1, %rd27;
	ld.global.f32 	%f27, [%rd28];
	fma.rn.f32 	%f28, %f27, %f1, %f2;
	st.global.f32 	[%rd28], %f28;
	add.s32 	%r121, %r130, 13;
	rem.u32 	%r122, %r121, %r52;
	mul.wide.u32 	%rd29, %r122, 4;
	add.s64 	%rd30, %rd1, %rd29;
	ld.global.f32 	%f29, [%rd30];
	fma.rn.f32 	%f30, %f29, %f1, %f2;
	st.global.f32 	[%rd30], %f30;
	add.s32 	%r123, %r129, 14;
	rem.u32 	%r124, %r123, %r52;
	mul.wide.u32 	%rd31, %r124, 4;
	add.s64 	%rd32, %rd1, %rd31;
	ld.global.f32 	%f31, [%rd32];
	fma.rn.f32 	%f32, %f31, %f1, %f2;
	st.global.f32 	[%rd32], %f32;
	add.s32 	%r125, %r128, 15;
	rem.u32 	%r126, %r125, %r52;
	mul.wide.u32 	%rd33, %r126, 4;
	add.s64 	%rd34, %rd1, %rd33;
	ld.global.f32 	%f33, [%rd34];
	fma.rn.f32 	%f34, %f33, %f1, %f2;
	st.global.f32 	[%rd34], %f34;
	add.s32 	%r143, %r143, 16;
	add.s32 	%r142, %r142, %r3;
	add.s32 	%r141, %r141, %r3;
	add.s32 	%r140, %r140, %r3;
	add.s32 	%r139, %r139, %r3;
	add.s32 	%r138, %r138, %r3;
	add.s32 	%r137, %r137, %r3;
	add.s32 	%r136, %r136, %r3;
	add.s32 	%r135, %r135, %r3;
	add.s32 	%r134, %r134, %r3;
	add.s32 	%r133, %r133, %r3;
	add.s32 	%r132, %r132, %r3;
	add.s32 	%r131, %r131, %r3;
	add.s32 	%r130, %r130, %r3;
	add.s32 	%r129, %r129, %r3;
	add.s32 	%r128, %r128, %r3;
	add.s32 	%r127, %r127, %r3;
	setp.ne.s32 	%p1, %r143, 1024;
	@%p1 bra 	$L__BB0_1;
	ret;

}


// ===== COMPILED SASS (sm_100) =====

	.target	sm_100

	.elftype	@"ET_EXEC"


//--------------------- .note.nv.tkinfo           --------------------------
	.section	.note.nv.tkinfo,"",@"SHT_NOTE"
	.sectionflags	@"SHF_NOTE_NV_TKINFO"
	.tkinfo
        /*0018*/ 	.word	0x00000002
        /*0030*/ 	.string	""
        /*0030*/ 	.string	"ptxas"
        /*0030*/ 	.string	"Cuda compilation tools, release 13.0, V13.0.88"
        /*0030*/ 	.string	"Build cuda_13.0.r13.0/compiler.36424714_0"
        /*0030*/ 	.string	"-arch sm_100 -m 64 "



//--------------------- .note.nv.cuinfo           --------------------------
	.section	.note.nv.cuinfo,"",@"SHT_NOTE"
	.sectionflags	@"SHF_NOTE_NV_CUINFO"
        /*0018*/ 	.short	0x0002
        /*001a*/ 	.short	0x0064
        /*001c*/ 	.short	0x0082
	.zero		2


//--------------------- .nv.info                  --------------------------
	.section	.nv.info,"",@"SHT_CUDA_INFO"
	.align	4


	//----- nvinfo : EIATTR_REGCOUNT
	.align		4
        /*0000*/ 	.byte	0x04, 0x2f
        /*0002*/ 	.short	(.L_1 - .L_0)
	.align		4
.L_0:
        /*0004*/ 	.word	index@(_Z10fma_kernelPfiff)
        /*0008*/ 	.word	0x00000020


	//----- nvinfo : EIATTR_FRAME_SIZE
	.align		4
.L_1:
        /*000c*/ 	.byte	0x04, 0x11
        /*000e*/ 	.short	(.L_3 - .L_2)
	.align		4
.L_2:
        /*0010*/ 	.word	index@(_Z10fma_kernelPfiff)
        /*0014*/ 	.word	0x00000000


	//----- nvinfo : EIATTR_MIN_STACK_SIZE
	.align		4
.L_3:
        /*0018*/ 	.byte	0x04, 0x12
        /*001a*/ 	.short	(.L_5 - .L_4)
	.align		4
.L_4:
        /*001c*/ 	.word	index@(_Z10fma_kernelPfiff)
        /*0020*/ 	.word	0x00000000
.L_5:


//--------------------- .nv.compat                --------------------------
	.section	.nv.compat,"",@"SHT_CUDA_COMPAT_INFO"
	.align	4
        /*0000*/ 	.byte	0x02, 0x09, 0x00, 0x00, 0x02, 0x02, 0x01, 0x00, 0x02, 0x05, 0x05, 0x00, 0x03, 0x07, 0x01, 0x01
        /*0010*/ 	.byte	0x02, 0x03, 0x00, 0x00, 0x02, 0x06, 0x01, 0x00, 0x04, 0x0b, 0x08, 0x00, 0x09, 0x00, 0x00, 0x00
        /*0020*/ 	.byte	0x00, 0x00, 0x00, 0x00


//--------------------- .nv.info._Z10fma_kernelPfiff --------------------------
	.section	.nv.info._Z10fma_kernelPfiff,"",@"SHT_CUDA_INFO"
	.sectionflags	@""
	.align	4


	//----- nvinfo : EIATTR_CUDA_API_VERSION
	.align		4
        /*0000*/ 	.byte	0x04, 0x37
        /*0002*/ 	.short	(.L_7 - .L_6)
.L_6:
        /*0004*/ 	.word	0x00000082


	//----- nvinfo : EIATTR_KPARAM_INFO
	.align		4
.L_7:
        /*0008*/ 	.byte	0x04, 0x17
        /*000a*/ 	.short	(.L_9 - .L_8)
.L_8:
        /*000c*/ 	.word	0x00000000
        /*0010*/ 	.short	0x0003
        /*0012*/ 	.short	0x0010
        /*0014*/ 	.byte	0x00, 0xf0, 0x11, 0x00


	//----- nvinfo : EIATTR_KPARAM_INFO
	.align		4
.L_9:
        /*0018*/ 	.byte	0x04, 0x17
        /*001a*/ 	.short	(.L_11 - .L_10)
.L_10:
        /*001c*/ 	.word	0x00000000
        /*0020*/ 	.short	0x0002
        /*0022*/ 	.short	0x000c
        /*0024*/ 	.byte	0x00, 0xf0, 0x11, 0x00


	//----- nvinfo : EIATTR_KPARAM_INFO
	.align		4
.L_11:
        /*0028*/ 	.byte	0x04, 0x17
        /*002a*/ 	.short	(.L_13 - .L_12)
.L_12:
        /*002c*/ 	.word	0x00000000
        /*0030*/ 	.short	0x0001
        /*0032*/ 	.short	0x0008
        /*0034*/ 	.byte	0x00, 0xf0, 0x11, 0x00


	//----- nvinfo : EIATTR_KPARAM_INFO
	.align		4
.L_13:
        /*0038*/ 	.byte	0x04, 0x17
        /*003a*/ 	.short	(.L_15 - .L_14)
.L_14:
        /*003c*/ 	.word	0x00000000
        /*0040*/ 	.short	0x0000
        /*0042*/ 	.short	0x0000
        /*0044*/ 	.byte	0x00, 0xf5, 0x21, 0x00


	//----- nvinfo : EIATTR_SPARSE_MMA_MASK
	.align		4
.L_15:
        /*0048*/ 	.byte	0x03, 0x50
        /*004a*/ 	.short	0x0000


	//----- nvinfo : EIATTR_MAXREG_COUNT
	.align		4
        /*004c*/ 	.byte	0x03, 0x1b
        /*004e*/ 	.short	0x00ff


	//----- nvinfo : EIATTR_MERCURY_ISA_VERSION
	.align		4
        /*0050*/ 	.byte	0x03, 0x5f
        /*0052*/ 	.short	0x0101


	//----- nvinfo : EIATTR_VRC_CTA_INIT_COUNT
	.align		4
        /*0054*/ 	.byte	0x02, 0x4a
	.zero		1
	.zero		1


	//----- nvinfo : EIATTR_EXIT_INSTR_OFFSETS
	.align		4
        /*0058*/ 	.byte	0x04, 0x1c
        /*005a*/ 	.short	(.L_17 - .L_16)


	//   ....[0]....
.L_16:
        /*005c*/ 	.word	0x000011d0


	//----- nvinfo : EIATTR_CBANK_PARAM_SIZE
	.align		4
.L_17:
        /*0060*/ 	.byte	0x03, 0x19
        /*0062*/ 	.short	0x0014


	//----- nvinfo : EIATTR_PARAM_CBANK
	.align		4
        /*0064*/ 	.byte	0x04, 0x0a
        /*0066*/ 	.short	(.L_19 - .L_18)
	.align		4
.L_18:
        /*0068*/ 	.word	index@(.nv.constant0._Z10fma_kernelPfiff)
        /*006c*/ 	.short	0x0380
        /*006e*/ 	.short	0x0014


	//----- nvinfo : EIATTR_SW_WAR
	.align		4
.L_19:
        /*0070*/ 	.byte	0x04, 0x36
        /*0072*/ 	.short	(.L_21 - .L_20)
.L_20:
        /*0074*/ 	.word	0x00000008
.L_21:


//--------------------- .nv.callgraph             --------------------------
	.section	.nv.callgraph,"",@"SHT_CUDA_CALLGRAPH"
	.align	4
	.sectionentsize	8
	.align		4
        /*0000*/ 	.word	0x00000000
	.align		4
        /*0004*/ 	.word	0xffffffff
	.align		4
        /*0008*/ 	.word	0x00000000
	.align		4
        /*000c*/ 	.word	0xfffffffe
	.align		4
        /*0010*/ 	.word	0x00000000
	.align		4
        /*0014*/ 	.word	0xfffffffd
	.align		4
        /*0018*/ 	.word	0x00000000
	.align		4
        /*001c*/ 	.word	0xfffffffc


//--------------------- .text._Z10fma_kernelPfiff --------------------------
	.section	.text._Z10fma_kernelPfiff,"ax",@progbits
	.align	128
        .global         _Z10fma_kernelPfiff
        .type           _Z10fma_kernelPfiff,@function
        .size           _Z10fma_kernelPfiff,(.L_x_2 - _Z10fma_kernelPfiff)
        .other          _Z10fma_kernelPfiff,@"STO_CUDA_ENTRY STV_DEFAULT"
_Z10fma_kernelPfiff:
.text._Z10fma_kernelPfiff:
[----:B------:R-:W-:Y:S01]  /*0000*/  LDC R1, c[0x0][0x37c] ;  /* 0x0000df00ff017b82 */ /* 0x000fe20000000800 */
[----:B------:R-:W0:Y:S01]  /*0010*/  LDCU UR5, c[0x0][0x388] ;  /* 0x00007100ff0577ac */ /* 0x000e220008000800 */
[----:B------:R-:W1:Y:S06]  /*0020*/  S2R R0, SR_TID.X ;  /* 0x0000000000007919 */ /* 0x000e6c0000002100 */
[----:B------:R-:W1:Y:S01]  /*0030*/  S2UR UR4, SR_CTAID.X ;  /* 0x00000000000479c3 */ /* 0x000e620000002500 */
[----:B------:R-:W2:Y:S01]  /*0040*/  LDCU.64 UR6, c[0x0][0x358] ;  /* 0x00006b00ff0677ac */ /* 0x000ea20008000a00 */
[----:B------:R-:W3:Y:S06]  /*0050*/  LDCU UR8, c[0x0][0x38c] ;  /* 0x00007180ff0877ac */ /* 0x000eec0008000800 */
[----:B------:R-:W1:Y:S01]  /*0060*/  LDC R23, c[0x0][0x360] ;  /* 0x0000d800ff177b82 */ /* 0x000e620000000800 */
[----:B0-----:R-:W0:Y:S01]  /*0070*/  I2F.U32.RP R4, UR5 ;  /* 0x0000000500047d06 */ /* 0x001e220008209000 */
[----:B------:R-:W-:-:S07]  /*0080*/  ISETP.NE.U32.AND P0, PT, RZ, UR5, PT ;  /* 0x00000005ff007c0c */ /* 0x000fce000bf05070 */
[----:B0-----:R-:W0:Y:S01]  /*0090*/  MUFU.RCP R4, R4 ;  /* 0x0000000400047308 */ /* 0x001e220000001000 */
[----:B-1----:R-:W-:Y:S01]  /*00a0*/  IMAD R23, R23, UR4, R0 ;  /* 0x0000000417177c24 */ /* 0x002fe2000f8e0200 */
[----:B------:R-:W-:-:S03]  /*00b0*/  UMOV UR4, URZ ;  /* 0x000000ff00047c82 */ /* 0x000fc60008000000 */
[----:B------:R-:W-:-:S04]  /*00c0*/  IMAD R24, R23, 0x1eef, RZ ;  /* 0x00001eef17187824 */ /* 0x000fc800078e02ff */
[----:B------:R-:W-:-:S05]  /*00d0*/  IMAD.HI.U32 R5, R24, 0x401005, RZ ;  /* 0x0040100518057827 */ /* 0x000fca00078e00ff */
[-C--:B------:R-:W-:Y:S02]  /*00e0*/  IADD3 R0, PT, PT, R24, -R5.reuse, RZ ;  /* 0x8000000518007210 */ /* 0x080fe40007ffe0ff */
[----:B0-----:R-:W-:Y:S02]  /*00f0*/  IADD3 R2, PT, PT, R4, 0xffffffe, RZ ;  /* 0x0ffffffe04027810 */ /* 0x001fe40007ffe0ff */
[----:B------:R-:W-:Y:S02]  /*0100*/  LEA.HI R0, R0, R5, RZ, 0x1f ;  /* 0x0000000500007211 */ /* 0x000fe400078ff8ff */
[----:B------:R0:W1:Y:S02]  /*0110*/  F2I.FTZ.U32.TRUNC.NTZ R3, R2 ;  /* 0x0000000200037305 */ /* 0x000064000021f000 */
[----:B------:R-:W-:-:S05]  /*0120*/  SHF.R.U32.HI R22, RZ, 0x9, R0 ;  /* 0x00000009ff167819 */ /* 0x000fca0000011600 */
[C---:B------:R-:W-:Y:S02]  /*0130*/  IMAD R25, R22.reuse, 0x3ff, RZ ;  /* 0x000003ff16197824 */ /* 0x040fe400078e02ff */
[----:B0-----:R-:W-:Y:S02]  /*0140*/  IMAD.MOV.U32 R2, RZ, RZ, RZ ;  /* 0x000000ffff027224 */ /* 0x001fe400078e00ff */
[----:B------:R-:W-:Y:S01]  /*0150*/  IMAD R4, R22, 0x7fe, RZ ;  /* 0x000007fe16047824 */ /* 0x000fe200078e02ff */
[----:B------:R-:W-:Y:S01]  /*0160*/  IADD3 R24, PT, PT, R24, -R25, RZ ;  /* 0x8000001918187210 */ /* 0x000fe20007ffe0ff */
[C---:B------:R-:W-:Y:S01]  /*0170*/  IMAD R10, R22.reuse, 0x13fb, RZ ;  /* 0x000013fb160a7824 */ /* 0x040fe200078e02ff */
[----:B-1----:R-:W-:Y:S01]  /*0180*/  IADD3 R6, PT, PT, RZ, -R3, RZ ;  /* 0x80000003ff067210 */ /* 0x002fe20007ffe0ff */
[----:B------:R-:W-:Y:S01]  /*0190*/  IMAD R8, R22, 0xffc, RZ ;  /* 0x00000ffc16087824 */ /* 0x000fe200078e02ff */
[----:B------:R-:W-:Y:S01]  /*01a0*/  LEA R24, R24, 0x10, 0x4 ;  /* 0x0000001018187811 */ /* 0x000fe200078e20ff */
[----:B------:R-:W-:-:S02]  /*01b0*/  IMAD R26, R22, 0x17fa, RZ ;  /* 0x000017fa161a7824 */ /* 0x000fc400078e02ff */
[----:B------:R-:W-:Y:S02]  /*01c0*/  IMAD R5, R6, UR5, RZ ;  /* 0x0000000506057c24 */ /* 0x000fe4000f8e02ff */
[----:B------:R-:W-:Y:S02]  /*01d0*/  IMAD R6, R22, 0xbfd, RZ ;  /* 0x00000bfd16067824 */ /* 0x000fe400078e02ff */
[----:B------:R-:W-:Y:S01]  /*01e0*/  IMAD.HI.U32 R0, R3, R5, R2 ;  /* 0x0000000503007227 */ /* 0x000fe200078e0002 */
[----:B------:R-:W-:-:S03]  /*01f0*/  LOP3.LUT R2, RZ, UR5, RZ, 0x33, !PT ;  /* 0x00000005ff027c12 */ /* 0x000fc6000f8e33ff */
[C---:B------:R-:W-:Y:S02]  /*0200*/  IMAD R28, R22.reuse, 0x1bf9, RZ ;  /* 0x00001bf9161c7824 */ /* 0x040fe400078e02ff */
[C---:B------:R-:W-:Y:S02]  /*0210*/  IMAD R9, R22.reuse, 0x1ff8, RZ ;  /* 0x00001ff816097824 */ /* 0x040fe400078e02ff */
[C---:B------:R-:W-:Y:S02]  /*0220*/  IMAD R11, R22.reuse, 0x23f7, RZ ;  /* 0x000023f7160b7824 */ /* 0x040fe400078e02ff */
[C---:B------:R-:W-:Y:S02]  /*0230*/  IMAD R18, R22.reuse, 0x27f6, RZ ;  /* 0x000027f616127824 */ /* 0x040fe400078e02ff */
[C---:B------:R-:W-:Y:S02]  /*0240*/  IMAD R12, R22.reuse, 0x2bf5, RZ ;  /* 0x00002bf5160c7824 */ /* 0x040fe400078e02ff */
[----:B------:R-:W-:-:S02]  /*0250*/  IMAD R16, R22, 0x2ff4, RZ ;  /* 0x00002ff416107824 */ /* 0x000fc400078e02ff */
[C---:B------:R-:W-:Y:S02]  /*0260*/  IMAD R20, R22.reuse, 0x33f3, RZ ;  /* 0x000033f316147824 */ /* 0x040fe400078e02ff */
[C---:B------:R-:W-:Y:S02]  /*0270*/  IMAD R14, R22.reuse, 0x37f2, RZ ;  /* 0x000037f2160e7824 */ /* 0x040fe400078e02ff */
[----:B------:R-:W-:Y:S02]  /*0280*/  IMAD R22, R22, 0x3bf1, RZ ;  /* 0x00003bf116167824 */ /* 0x000fe400078e02ff */
[C---:B------:R-:W-:Y:S02]  /*0290*/  IMAD R3, R23.reuse, 0x6e17, -R4 ;  /* 0x00006e1717037824 */ /* 0x040fe400078e0a04 */
[C---:B------:R-:W-:Y:S02]  /*02a0*/  IMAD R4, R23.reuse, 0x8d06, -R6 ;  /* 0x00008d0617047824 */ /* 0x040fe400078e0a06 */
[----:B------:R-:W-:-:S02]  /*02b0*/  IMAD R6, R23, 0xcae4, -R10 ;  /* 0x0000cae417067824 */ /* 0x000fc400078e0a0a */
[C---:B------:R-:W-:Y:S02]  /*02c0*/  IMAD R5, R23.reuse, 0xabf5, -R8 ;  /* 0x0000abf517057824 */ /* 0x040fe400078e0a08 */
[C---:B------:R-:W-:Y:S02]  /*02d0*/  IMAD R10, R23.reuse, 0x146a0, -R11 ;  /* 0x000146a0170a7824 */ /* 0x040fe400078e0a0b */
[C---:B------:R-:W-:Y:S02]  /*02e0*/  IMAD R25, R23.reuse, 0x4f28, -R25 ;  /* 0x00004f2817197824 */ /* 0x040fe400078e0a19 */
        /* <DEDUP_REMOVED lines=9> */
[----:B--23--:R-:W-:-:S07]  /*0380*/  IMAD R23, R23, 0x3039, RZ ;  /* 0x0000303917177824 */ /* 0x00cfce00078e02ff */
.L_x_0:
[----:B0-----:R-:W-:Y:S01]  /*0390*/  IMAD.HI.U32 R14, R0, R23, RZ ;  /* 0x00000017000e7227 */ /* 0x001fe200078e00ff */
[----:B------:R-:W0:Y:S04]  /*03a0*/  LDC R26, c[0x0][0x390] ;  /* 0x0000e400ff1a7b82 */ /* 0x000e280000000800 */
[----:B------:R-:W-:-:S05]  /*03b0*/  IADD3 R14, PT, PT, -R14, RZ, RZ ;  /* 0x000000ff0e0e7210 */ /* 0x000fca0007ffe1ff */
[----:B------:R-:W-:Y:S02]  /*03c0*/  IMAD R17, R14, UR5, R23 ;  /* 0x000000050e117c24 */ /* 0x000fe4000f8e0217 */
[----:B------:R-:W1:Y:S03]  /*03d0*/  LDC.64 R14, c[0x0][0x380] ;  /* 0x0000e000ff0e7b82 */ /* 0x000e660000000a00 */
[----:B------:R-:W-:-:S13]  /*03e0*/  ISETP.GE.U32.AND P1, PT, R17, UR5, PT ;  /* 0x0000000511007c0c */ /* 0x000fda000bf26070 */
[----:B------:R-:W-:-:S04]  /*03f0*/  @P1 IADD3 R17, PT, PT, R17, -UR5, RZ ;  /* 0x8000000511111c10 */ /* 0x000fc8000fffe0ff */
[----:B------:R-:W-:-:S13]  /*0400*/  ISETP.GE.U32.AND P1, PT, R17, UR5, PT ;  /* 0x0000000511007c0c */ /* 0x000fda000bf26070 */
[----:B------:R-:W-:-:S05]  /*0410*/  @P1 VIADD R17, R17, -UR5 ;  /* 0x8000000511111c36 */ /* 0x000fca0008000000 */
[----:B------:R-:W-:-:S05]  /*0420*/  SEL R17, R2, R17, !P0 ;  /* 0x0000001102117207 */ /* 0x000fca0004000000 */
[----:B-1----:R-:W-:-:S05]  /*0430*/  IMAD.WIDE.U32 R16, R17, 0x4, R14 ;  /* 0x0000000411107825 */ /* 0x002fca00078e000e */
[----:B------:R-:W0:Y:S02]  /*0440*/  LDG.E R19, desc[UR6][R16.64] ;  /* 0x0000000610137981 */ /* 0x000e24000c1e1900 */
[----:B0-----:R-:W-:Y:S01]  /*0450*/  FFMA R27, R19, UR8, R26 ;  /* 0x00000008131b7c23 */ /* 0x001fe2000800001a */
[----:B------:R-:W-:-:S04]  /*0460*/  IADD3 R19, PT, PT, R25, 0x1, RZ ;  /* 0x0000000119137810 */ /* 0x000fc80007ffe0ff */
[----:B------:R0:W-:Y:S01]  /*0470*/  STG.E desc[UR6][R16.64], R27 ;  /* 0x0000001b10007986 */ /* 0x0001e2000c101906 */
[----:B------:R-:W-:-:S05]  /*0480*/  IMAD.HI.U32 R18, R0, R19, RZ ;  /* 0x0000001300127227 */ /* 0x000fca00078e00ff */
[----:B------:R-:W-:-:S05]  /*0490*/  IADD3 R18, PT, PT, -R18, RZ, RZ ;  /* 0x000000ff12127210 */ /* 0x000fca0007ffe1ff */
[----:B------:R-:W-:-:S05]  /*04a0*/  IMAD R19, R18, UR5, R19 ;  /* 0x0000000512137c24 */ /* 0x000fca000f8e0213 */
[----:B------:R-:W-:-:S13]  /*04b0*/  ISETP.GE.U32.AND P1, PT, R19, UR5, PT ;  /* 0x0000000513007c0c */ /* 0x000fda000bf26070 */
[----:B------:R-:W-:-:S04]  /*04c0*/  @P1 IADD3 R19, PT, PT, R19, -UR5, RZ ;  /* 0x8000000513131c10 */ /* 0x000fc8000fffe0ff */
[----:B------:R-:W-:-:S13]  /*04d0*/  ISETP.GE.U32.AND P1, PT, R19, UR5, PT ;  /* 0x0000000513007c0c */ /* 0x000fda000bf26070 */
[----:B------:R-:W-:-:S05]  /*04e0*/  @P1 VIADD R19, R19, -UR5 ;  /* 0x8000000513131c36 */ /* 0x000fca0008000000 */
[----:B------:R-:W-:-:S05]  /*04f0*/  SEL R19, R2, R19, !P0 ;  /* 0x0000001302137207 */ /* 0x000fca0004000000 */
[----:B------:R-:W-:-:S05]  /*0500*/  IMAD.WIDE.U32 R18, R19, 0x4, R14 ;  /* 0x0000000413127825 */ /* 0x000fca00078e000e */
[----:B------:R-:W2:Y:S01]  /*0510*/  LDG.E R29, desc[UR6][R18.64] ;  /* 0x00000006121d7981 */ /* 0x000ea2000c1e1900 */
[----:B0-----:R-:W-:-:S05]  /*0520*/  IADD3 R17, PT, PT, R3, 0x2, RZ ;  /* 0x0000000203117810 */ /* 0x001fca0007ffe0ff */
        /* <DEDUP_REMOVED lines=8> */
[----:B------:R-:W-:-:S04]  /*05b0*/  IMAD.WIDE.U32 R16, R17, 0x4, R14 ;  /* 0x0000000411107825 */ /* 0x000fc800078e000e */
[----:B--2---:R-:W-:-:S05]  /*05c0*/  FFMA R29, R29, UR8, R26 ;  /* 0x000000081d1d7c23 */ /* 0x004fca000800001a */
[----:B------:R0:W-:Y:S04]  /*05d0*/  STG.E desc[UR6][R18.64], R29 ;  /* 0x0000001d12007986 */ /* 0x0001e8000c101906 */
        /* <DEDUP_REMOVED lines=86> */
[----:B------:R-:W-:-:S04]  /*0b40*/  @P1 IADD3 R19, PT, PT, R19, -UR5, RZ ;  /* 0x8000000513131c10 */ /* 0x000fc8000fffe0ff */
[----:B------:R-:W-:-:S05]  /*0b50*/  SEL R19, R2, R19, !P0 ;  /* 0x0000001302137207 */ /* 0x000fca0004000000 */
[----:B------:R-:W-:-:S04]  /*0b60*/  IMAD.WIDE.U32 R18, R19, 0x4, R14 ;  /* 0x0000000413127825 */ /* 0x000fc800078e000e */
[----:B--2---:R-:W-:-:S05]  /*0b70*/  FFMA R27, R27, UR8, R26 ;  /* 0x000000081b1b7c23 */ /* 0x004fca000800001a */
[----:B------:R0:W-:Y:S04]  /*0b80*/  STG.E desc[UR6][R16.64], R27 ;  /* 0x0000001b10007986 */ /* 0x0001e8000c101906 */
[----:B------:R-:W2:Y:S01]  /*0b90*/  LDG.E R29, desc[UR6][R18.64] ;  /* 0x00000006121d7981 */ /* 0x000ea2000c1e1900 */
[----:B0-----:R-:W-:-:S04]  /*0ba0*/  VIADD R17, R11, 0xa ;  /* 0x0000000a0b117836 */ /* 0x001fc80000000000 */
        /* <DEDUP_REMOVED lines=12> */
[----:B0-----:R-:W-:-:S05]  /*0c70*/  IADD3 R19, PT, PT, R12, 0xb, RZ ;  /* 0x0000000b0c137810 */ /* 0x001fca0007ffe0ff */
[----:B------:R-:W-:-:S04]  /*0c80*/  IMAD.HI.U32 R18, R0, R19, RZ ;  /* 0x0000001300127227 */ /* 0x000fc800078e00ff */
[----:B------:R-:W-:-:S04]  /*0c90*/  IMAD.MOV R18, RZ, RZ, -R18 ;  /* 0x000000ffff127224 */ /* 0x000fc800078e0a12 */
        /* <DEDUP_REMOVED lines=15> */
[----:B------:R-:W-:-:S05]  /*0d90*/  @P1 VIADD R17, R17, -UR5 ;  /* 0x8000000511111c36 */ /* 0x000fca0008000000 */
        /* <DEDUP_REMOVED lines=46> */
[----:B------:R-:W-:Y:S01]  /*1080*/  UIADD3 UR4, UPT, UPT, UR4, 0x10, URZ ;  /* 0x0000001004047890 */ /* 0x000fe2000fffe0ff */
[C---:B------:R-:W-:Y:S01]  /*1090*/  IADD3 R25, PT, PT, R24.reuse, R25, RZ ;  /* 0x0000001918197210 */ /* 0x040fe20007ffe0ff */
[C---:B------:R-:W-:Y:S01]  /*10a0*/  IMAD.IADD R3, R24.reuse, 0x1, R3 ;  /* 0x0000000118037824 */ /* 0x040fe200078e0203 */
[C---:B------:R-:W-:Y:S01]  /*10b0*/  IADD3 R4, PT, PT, R24.reuse, R4, RZ ;  /* 0x0000000418047210 */ /* 0x040fe20007ffe0ff */
[----:B------:R-:W-:Y:S01]  /*10c0*/  UISETP.NE.AND UP0, UPT, UR4, 0x400, UPT ;  /* 0x000004000400788c */ /* 0x000fe2000bf05270 */
[C---:B------:R-:W-:Y:S01]  /*10d0*/  IADD3 R5, PT, PT, R24.reuse, R5, RZ ;  /* 0x0000000518057210 */ /* 0x040fe20007ffe0ff */
[C---:B------:R-:W-:Y:S01]  /*10e0*/  IMAD.IADD R8, R24.reuse, 0x1, R8 ;  /* 0x0000000118087824 */ /* 0x040fe200078e0208 */
[C---:B------:R-:W-:Y:S01]  /*10f0*/  IADD3 R6, PT, PT, R24.reuse, R6, RZ ;  /* 0x0000000618067210 */ /* 0x040fe20007ffe0ff */
[C---:B------:R-:W-:Y:S01]  /*1100*/  IMAD.IADD R13, R24.reuse, 0x1, R13 ;  /* 0x00000001180d7824 */ /* 0x040fe200078e020d */
[----:B------:R-:W-:-:S02]  /*1110*/  IADD3 R7, PT, PT, R24, R7, RZ ;  /* 0x0000000718077210 */ /* 0x000fc40007ffe0ff */
[C---:B------:R-:W-:Y:S02]  /*1120*/  IADD3 R9, PT, PT, R24.reuse, R9, RZ ;  /* 0x0000000918097210 */ /* 0x040fe40007ffe0ff */
[C---:B------:R-:W-:Y:S02]  /*1130*/  IADD3 R10, PT, PT, R24.reuse, R10, RZ ;  /* 0x0000000a180a7210 */ /* 0x040fe40007ffe0ff */
[C---:B------:R-:W-:Y:S02]  /*1140*/  IADD3 R11, PT, PT, R24.reuse, R11, RZ ;  /* 0x0000000b180b7210 */ /* 0x040fe40007ffe0ff */
[C---:B------:R-:W-:Y:S02]  /*1150*/  IADD3 R12, PT, PT, R24.reuse, R12, RZ ;  /* 0x0000000c180c7210 */ /* 0x040fe40007ffe0ff */
[C---:B------:R-:W-:Y:S02]  /*1160*/  IADD3 R20, PT, PT, R24.reuse, R20, RZ ;  /* 0x0000001418147210 */ /* 0x040fe40007ffe0ff */
[----:B------:R-:W-:-:S02]  /*1170*/  IADD3 R21, PT, PT, R24, R21, RZ ;  /* 0x0000001518157210 */ /* 0x000fc40007ffe0ff */
[C---:B------:R-:W-:Y:S02]  /*1180*/  IADD3 R22, PT, PT, R24.reuse, R22, RZ ;  /* 0x0000001618167210 */ /* 0x040fe40007ffe0ff */
[----:B------:R-:W-:Y:S01]  /*1190*/  IADD3 R23, PT, PT, R24, R23, RZ ;  /* 0x0000001718177210 */ /* 0x000fe20007ffe0ff */
[----:B--2---:R-:W-:-:S05]  /*11a0*/  FFMA R19, R19, UR8, R26 ;  /* 0x0000000813137c23 */ /* 0x004fca000800001a */
[----:B------:R0:W-:Y:S01]  /*11b0*/  STG.E desc[UR6][R14.64], R19 ;  /* 0x000000130e007986 */ /* 0x0001e2000c101906 */
[----:B------:R-:W-:Y:S05]  /*11c0*/  BRA.U UP0, `(.L_x_0) ;  /* 0xfffffff100707547 */ /* 0x000fea000b83ffff */
[----:B------:R-:W-:Y:S05]  /*11d0*/  EXIT ;  /* 0x000000000000794d */ /* 0x000fea0003800000 */
.L_x_1:
[----:B------:R-:W-:-:S00]  /*11e0*/  BRA `(.L_x_1) ;  /* 0xfffffffc00fc7947 */ /* 0x000fc0000383ffff */
[----:B------:R-:W-:-:S00]  /*11f0*/  NOP ;  /* 0x0000000000007918 */ /* 0x000fc00000000000 */
        /* <DEDUP_REMOVED lines=8> */
.L_x_2:


//--------------------- .nv.shared.reserved.0     --------------------------
	.section	.nv.shared.reserved.0,"aw",@nobits
	.weak		__nv_reservedSMEM_offset_0_alias
	.size		__nv_reservedSMEM_offset_0_alias, 0, 64
	.other		__nv_reservedSMEM_offset_0_alias,@"STO_CUDA_RESERVED_SHARED STV_DEFAULT"
__nv_reservedSMEM_offset_0_alias:
	.zero		0
	.zero		64


//--------------------- .nv.constant0._Z10fma_kernelPfiff --------------------------
	.section	.nv.constant0._Z10fma_kernelPfiff,"a",@progbits
	.sectionflags	@""
	.align	4
.nv.constant0._Z10fma_kernelPfiff:
	.zero		916


//--------------------- SYMBOLS --------------------------

	.type		.nv.reservedSmem.offset0,@object
	.size		.nv.reservedSmem.offset0,0x4
